//
// Generated by NVIDIA NVVM Compiler
//
// Compiler Build ID: CL-36424714
// Cuda compilation tools, release 13.0, V13.0.88
// Based on NVVM 20.0.0
//

.version 9.0
.target sm_100
.address_size 64

	// .globl	_Z9theKernel4Lock
.extern .func  (.param .b32 func_retval0) vprintf
(
	.param .b64 vprintf_param_0,
	.param .b64 vprintf_param_1
)
;
.global .align 1 .b8 $str[53] = {84, 104, 114, 101, 97, 100, 32, 119, 105, 116, 104, 32, 105, 110, 100, 101, 120, 61, 37, 105, 32, 105, 110, 115, 105, 100, 101, 32, 99, 114, 105, 116, 105, 99, 97, 108, 32, 115, 101, 99, 116, 105, 111, 110, 32, 110, 111, 119, 46, 46, 46, 10};

.visible .entry _Z9theKernel4Lock(
	.param .align 8 .b8 _Z9theKernel4Lock_param_0[8]
)
{
	.local .align 8 .b8 	__local_depot0[8];
	.reg .b64 	%SP;
	.reg .b64 	%SPL;
	.reg .pred 	%p<2>;
	.reg .b32 	%r<7>;
	.reg .b64 	%rd<7>;

	mov.u64 	%SPL, __local_depot0;
	cvta.local.u64 	%SP, %SPL;
	ld.param.u64 	%rd2, [_Z9theKernel4Lock_param_0];
	cvta.to.global.u64 	%rd1, %rd2;
	mov.u32 	%r1, %ctaid.x;
$L__BB0_1:
	atom.relaxed.global.cas.b32 	%r2, [%rd1], %r1, -1;
	setp.ne.s32 	%p1, %r2, %r1;
	@%p1 bra 	$L__BB0_1;
	add.u64 	%rd3, %SP, 0;
	add.u64 	%rd4, %SPL, 0;
	st.local.u32 	[%rd4], %r1;
	mov.u64 	%rd5, $str;
	cvta.global.u64 	%rd6, %rd5;
	{ // callseq 0, 0
	.param .b64 param0;
	st.param.b64 	[param0], %rd6;
	.param .b64 param1;
	st.param.b64 	[param1], %rd3;
	.param .b32 retval0;
	call.uni (retval0), 
	vprintf, 
	(
	param0, 
	param1
	);
	ld.param.b32 	%r3, [retval0];
	} // callseq 0
	membar.sys;
	add.s32 	%r5, %r1, 1;
	atom.global.exch.b32 	%r6, [%rd1], %r5;
	ret;

}


// ===== COMPILED SASS (sm_100) =====

	.target	sm_100

	.elftype	@"ET_EXEC"


//--------------------- .note.nv.tkinfo           --------------------------
	.section	.note.nv.tkinfo,"",@"SHT_NOTE"
	.sectionflags	@"SHF_NOTE_NV_TKINFO"
	.tkinfo
        /*0018*/ 	.word	0x00000002
        /*0030*/ 	.string	""
        /*0030*/ 	.string	"ptxas"
        /*0030*/ 	.string	"Cuda compilation tools, release 13.0, V13.0.88"
        /*0030*/ 	.string	"Build cuda_13.0.r13.0/compiler.36424714_0"
        /*0030*/ 	.string	"-arch sm_100 -m 64 "



//--------------------- .note.nv.cuinfo           --------------------------
	.section	.note.nv.cuinfo,"",@"SHT_NOTE"
	.sectionflags	@"SHF_NOTE_NV_CUINFO"
        /*0018*/ 	.short	0x0002
        /*001a*/ 	.short	0x0064
        /*001c*/ 	.short	0x0082
	.zero		2


//--------------------- .nv.info                  --------------------------
	.section	.nv.info,"",@"SHT_CUDA_INFO"
	.align	4


	//----- nvinfo : EIATTR_REGCOUNT
	.align		4
        /*0000*/ 	.byte	0x04, 0x2f
        /*0002*/ 	.short	(.L_2 - .L_1)
	.align		4
.L_1:
        /*0004*/ 	.word	index@(_Z9theKernel4Lock)
        /*0008*/ 	.word	0x00000018


	//----- nvinfo : EIATTR_FRAME_SIZE
	.align		4
.L_2:
        /*000c*/ 	.byte	0x04, 0x11
        /*000e*/ 	.short	(.L_4 - .L_3)
	.align		4
.L_3:
        /*0010*/ 	.word	index@(_Z9theKernel4Lock)
        /*0014*/ 	.word	0x00000008


	//----- nvinfo : EIATTR_MIN_STACK_SIZE
	.align		4
.L_4:
        /*0018*/ 	.byte	0x04, 0x12
        /*001a*/ 	.short	(.L_6 - .L_5)
	.align		4
.L_5:
        /*001c*/ 	.word	index@(_Z9theKernel4Lock)
        /*0020*/ 	.word	0x00000008
.L_6:


//--------------------- .nv.compat                --------------------------
	.section	.nv.compat,"",@"SHT_CUDA_COMPAT_INFO"
	.align	4
        /*0000*/ 	.byte	0x02, 0x09, 0x00, 0x00, 0x02, 0x02, 0x01, 0x00, 0x02, 0x05, 0x05, 0x00, 0x03, 0x07, 0x01, 0x01
        /*0010*/ 	.byte	0x02, 0x03, 0x00, 0x00, 0x02, 0x06, 0x01, 0x00, 0x04, 0x0b, 0x08, 0x00, 0x09, 0x00, 0x00, 0x00
        /*0020*/ 	.byte	0x00, 0x00, 0x00, 0x00


//--------------------- .nv.info._Z9theKernel4Lock --------------------------
	.section	.nv.info._Z9theKernel4Lock,"",@"SHT_CUDA_INFO"
	.sectionflags	@""
	.align	4


	//----- nvinfo : EIATTR_CUDA_API_VERSION
	.align		4
        /*0000*/ 	.byte	0x04, 0x37
        /*0002*/ 	.short	(.L_8 - .L_7)
.L_7:
        /*0004*/ 	.word	0x00000082


	//----- nvinfo : EIATTR_KPARAM_INFO
	.align		4
.L_8:
        /*0008*/ 	.byte	0x04, 0x17
        /*000a*/ 	.short	(.L_10 - .L_9)
.L_9:
        /*000c*/ 	.word	0x00000000
        /*0010*/ 	.short	0x0000
        /*0012*/ 	.short	0x0000
        /*0014*/ 	.byte	0x00, 0xf0, 0x21, 0x00


	//----- nvinfo : EIATTR_SPARSE_MMA_MASK
	.align		4
.L_10:
        /*0018*/ 	.byte	0x03, 0x50
        /*001a*/ 	.short	0x0000


	//----- nvinfo : EIATTR_MAXREG_COUNT
	.align		4
        /*001c*/ 	.byte	0x03, 0x1b
        /*001e*/ 	.short	0x00ff


	//----- nvinfo : EIATTR_EXTERNS
	.align		4
        /*0020*/ 	.byte	0x04, 0x0f
        /*0022*/ 	.short	(.L_12 - .L_11)


	//   ....[0]....
	.align		4
.L_11:
        /*0024*/ 	.word	index@(vprintf)


	//----- nvinfo : EIATTR_MERCURY_ISA_VERSION
	.align		4
.L_12:
        /*0028*/ 	.byte	0x03, 0x5f
        /*002a*/ 	.short	0x0101


	//----- nvinfo : EIATTR_VRC_CTA_INIT_COUNT
	.align		4
        /*002c*/ 	.byte	0x02, 0x4a
	.zero		1
	.zero		1


	//----- nvinfo : EIATTR_SYSCALL_OFFSETS
	.align		4
        /*0030*/ 	.byte	0x04, 0x46
        /*0032*/ 	.short	(.L_14 - .L_13)


	//   ....[0]....
.L_13:
        /*0034*/ 	.word	0x00000180


	//----- nvinfo : EIATTR_EXIT_INSTR_OFFSETS
	.align		4
.L_14:
        /*0038*/ 	.byte	0x04, 0x1c
        /*003a*/ 	.short	(.L_16 - .L_15)


	//   ....[0]....
.L_15:
        /*003c*/ 	.word	0x00000260


	//----- nvinfo : EIATTR_CRS_STACK_SIZE
	.align		4
.L_16:
        /*0040*/ 	.byte	0x04, 0x1e
        /*0042*/ 	.short	(.L_18 - .L_17)
.L_17:
        /*0044*/ 	.word	0x00000000


	//----- nvinfo : EIATTR_CBANK_PARAM_SIZE
	.align		4
.L_18:
        /*0048*/ 	.byte	0x03, 0x19
        /*004a*/ 	.short	0x0008


	//----- nvinfo : EIATTR_PARAM_CBANK
	.align		4
        /*004c*/ 	.byte	0x04, 0x0a
        /*004e*/ 	.short	(.L_20 - .L_19)
	.align		4
.L_19:
        /*0050*/ 	.word	index@(.nv.constant0._Z9theKernel4Lock)
        /*0054*/ 	.short	0x0380
        /*0056*/ 	.short	0x0008


	//----- nvinfo : EIATTR_SW_WAR
	.align		4
.L_20:
        /*0058*/ 	.byte	0x04, 0x36
        /*005a*/ 	.short	(.L_22 - .L_21)
.L_21:
        /*005c*/ 	.word	0x00000008
.L_22:


//--------------------- .nv.callgraph             --------------------------
	.section	.nv.callgraph,"",@"SHT_CUDA_CALLGRAPH"
	.align	4
	.sectionentsize	8
	.align		4
        /*0000*/ 	.word	0x00000000
	.align		4
        /*0004*/ 	.word	0xffffffff
	.align		4
        /*0008*/ 	.word	index@(_Z9theKernel4Lock)
	.align		4
        /*000c*/ 	.word	index@(vprintf)
	.align		4
        /*0010*/ 	.word	0x00000000
	.align		4
        /*0014*/ 	.word	0xfffffffe
	.align		4
        /*0018*/ 	.word	0x00000000
	.align		4
        /*001c*/ 	.word	0xfffffffd
	.align		4
        /*0020*/ 	.word	0x00000000
	.align		4
        /*0024*/ 	.word	0xfffffffc


//--------------------- .nv.constant4             --------------------------
	.section	.nv.constant4,"a",@progbits
	.align	8
	.align		8
.nv.constant4:
        /*0000*/ 	.dword	vprintf
	.align		8
        /*0008*/ 	.dword	$str


//--------------------- .text._Z9theKernel4Lock   --------------------------
	.section	.text._Z9theKernel4Lock,"ax",@progbits
	.align	128
        .global         _Z9theKernel4Lock
        .type           _Z9theKernel4Lock,@function
        .size           _Z9theKernel4Lock,(.L_x_4 - _Z9theKernel4Lock)
        .other          _Z9theKernel4Lock,@"STO_CUDA_ENTRY STV_DEFAULT"
_Z9theKernel4Lock:
.text._Z9theKernel4Lock:
[----:B------:R-:W0:Y:S01]  /*0000*/  LDC R1, c[0x0][0x37c] ;  /* 0x0000df00ff017b82 */ /* 0x000e220000000800 */
[----:B------:R-:W1:Y:S01]  /*0010*/  LDCU UR4, c[0x0][0x2f8] ;  /* 0x00005f00ff0477ac */ /* 0x000e620008000800 */
[----:B------:R-:W2:Y:S01]  /*0020*/  S2R R2, SR_CTAID.X ;  /* 0x0000000000027919 */ /* 0x000ea20000002500 */
[----:B0-----:R-:W-:Y:S01]  /*0030*/  VIADD R1, R1, 0xfffffff8 ;  /* 0xfffffff801017836 */ /* 0x001fe20000000000 */
[----:B------:R-:W-:Y:S01]  /*0040*/  BSSY B0, `(.L_x_0) ;  /* 0x000000c000007945 */ /* 0x000fe20003800000 */
[----:B------:R-:W0:Y:S01]  /*0050*/  LDCU UR5, c[0x0][0x2fc] ;  /* 0x00005f80ff0577ac */ /* 0x000e220008000800 */
[----:B------:R-:W-:Y:S01]  /*0060*/  IMAD.MOV.U32 R3, RZ, RZ, -0x1 ;  /* 0xffffffffff037424 */ /* 0x000fe200078e00ff */
[----:B------:R-:W3:Y:S01]  /*0070*/  LDCU.64 UR36, c[0x0][0x380] ;  /* 0x00007000ff2477ac */ /* 0x000ee20008000a00 */
[----:B-1----:R-:W-:-:S04]  /*0080*/  IADD3 R6, P0, PT, R1, UR4, RZ ;  /* 0x0000000401067c10 */ /* 0x002fc8000ff1e0ff */
[----:B0-2---:R-:W-:-:S09]  /*0090*/  IADD3.X R7, PT, PT, RZ, UR5, RZ, P0, !PT ;  /* 0x00000005ff077c10 */ /* 0x005fd200087fe4ff */
.L_x_1:
[----:B---3--:R-:W-:Y:S02]  /*00a0*/  IMAD.U32 R5, RZ, RZ, UR37 ;  /* 0x00000025ff057e24 */ /* 0x008fe4000f8e00ff */
[----:B------:R-:W-:Y:S01]  /*00b0*/  IMAD.U32 R4, RZ, RZ, UR36 ;  /* 0x00000024ff047e24 */ /* 0x000fe2000f8e00ff */
[----:B------:R-:W-:Y:S05]  /*00c0*/  YIELD ;  /* 0x0000000000007946 */ /* 0x000fea0003800000 */
[----:B------:R-:W2:Y:S02]  /*00d0*/  ATOMG.E.CAS.STRONG.GPU PT, R5, [R4], R2, R3 ;  /* 0x00000002040573a9 */ /* 0x000ea400001ee103 */
[----:B--2---:R-:W-:-:S13]  /*00e0*/  ISETP.NE.AND P0, PT, R5, R2, PT ;  /* 0x000000020500720c */ /* 0x004fda0003f05270 */
[----:B------:R-:W-:Y:S05]  /*00f0*/  @P0 BRA `(.L_x_1) ;  /* 0xfffffffc00e80947 */ /* 0x000fea000383ffff */
[----:B------:R-:W-:Y:S05]  /*0100*/  BSYNC B0 ;  /* 0x0000000000007941 */ /* 0x000fea0003800000 */
.L_x_0:
[----:B------:R-:W-:Y:S01]  /*0110*/  MOV R0, 0x0 ;  /* 0x0000000000007802 */ /* 0x000fe20000000f00 */
[----:B------:R0:W-:Y:S01]  /*0120*/  STL [R1], R2 ;  /* 0x0000000201007387 */ /* 0x0001e20000100800 */
[----:B------:R-:W1:Y:S02]  /*0130*/  LDCU.64 UR4, c[0x4][0x8] ;  /* 0x01000100ff0477ac */ /* 0x000e640008000a00 */
[----:B------:R0:W2:Y:S01]  /*0140*/  LDC.64 R8, c[0x4][R0] ;  /* 0x0100000000087b82 */ /* 0x0000a20000000a00 */
[----:B-1----:R-:W-:Y:S01]  /*0150*/  MOV R4, UR4 ;  /* 0x0000000400047c02 */ /* 0x002fe20008000f00 */
[----:B0-----:R-:W-:-:S07]  /*0160*/  IMAD.U32 R5, RZ, RZ, UR5 ;  /* 0x00000005ff057e24 */ /* 0x001fce000f8e00ff */
[----:B------:R-:W-:-:S07]  /*0170*/  LEPC R20, `(.L_x_2) ;  /* 0x000000001014794e */ /* 0x000fce0000000000 */
[----:B--2---:R-:W-:Y:S05]  /*0180*/  CALL.ABS.NOINC R8 ;  /* 0x0000000008007343 */ /* 0x004fea0003c00000 */
.L_x_2:
[----:B------:R-:W0:Y:S01]  /*0190*/  LDC.64 R4, c[0x0][0x380] ;  /* 0x0000e000ff047b82 */ /* 0x000e220000000a00 */
[----:B------:R-:W-:Y:S01]  /*01a0*/  IADD3 R3, PT, PT, R2, 0x1, RZ ;  /* 0x0000000102037810 */ /* 0x000fe20007ffe0ff */
[----:B------:R-:W0:Y:S01]  /*01b0*/  LDCU.64 UR4, c[0x0][0x358] ;  /* 0x00006b00ff0477ac */ /* 0x000e220008000a00 */
[----:B------:R-:W-:Y:S01]  /*01c0*/  @!PT LDS RZ, [RZ] ;  /* 0x00000000fffff984 */ /* 0x000fe20000000800 */
[----:B------:R-:W-:Y:S01]  /*01d0*/  @!PT LDS RZ, [RZ] ;  /* 0x00000000fffff984 */ /* 0x000fe20000000800 */
[----:B------:R-:W-:Y:S01]  /*01e0*/  @!PT LDS RZ, [RZ] ;  /* 0x00000000fffff984 */ /* 0x000fe20000000800 */
[----:B------:R-:W-:Y:S01]  /*01f0*/  @!PT LDS RZ, [RZ] ;  /* 0x00000000fffff984 */ /* 0x000fe20000000800 */
[----:B------:R-:W-:-:S00]  /*0200*/  MEMBAR.ALL.CTA ;  /* 0x0000000000007992 */ /* 0x000fc00000008000 */
[----:B------:R-:W-:Y:S06]  /*0210*/  MEMBAR.SC.SYS ;  /* 0x0000000000007992 */ /* 0x000fec0000003000 */
[----:B------:R-:W-:-:S00]  /*0220*/  ERRBAR ;  /* 0x00000000000079ab */ /* 0x000fc00000000000 */
[----:B------:R-:W-:Y:S06]  /*0230*/  CGAERRBAR ;  /* 0x00000000000075ab */ /* 0x000fec0000000000 */
[----:B------:R-:W-:Y:S04]  /*0240*/  CCTL.IVALL ;  /* 0x00000000ff00798f */ /* 0x000fe80002000000 */
[----:B0-----:R-:W-:Y:S01]  /*0250*/  ATOMG.E.EXCH.STRONG.GPU PT, RZ, desc[UR4][R4.64], R3 ;  /* 0x8000000304ff79a8 */ /* 0x001fe2000c1ef104 */
[----:B------:R-:W-:Y:S05]  /*0260*/  EXIT ;  /* 0x000000000000794d */ /* 0x000fea0003800000 */
.L_x_3:
[----:B------:R-:W-:-:S00]  /*0270*/  BRA `(.L_x_3) ;  /* 0xfffffffc00fc7947 */ /* 0x000fc0000383ffff */
[----:B------:R-:W-:-:S00]  /*0280*/  NOP ;  /* 0x0000000000007918 */ /* 0x000fc00000000000 */
[----:B------:R-:W-:-:S00]  /*0290*/  NOP ;  /* 0x0000000000007918 */ /* 0x000fc00000000000 */
[----:B------:R-:W-:-:S00]  /*02a0*/  NOP ;  /* 0x0000000000007918 */ /* 0x000fc00000000000 */
[----:B------:R-:W-:-:S00]  /*02b0*/  NOP ;  /* 0x0000000000007918 */ /* 0x000fc00000000000 */
[----:B------:R-:W-:-:S00]  /*02c0*/  NOP ;  /* 0x0000000000007918 */ /* 0x000fc00000000000 */
[----:B------:R-:W-:-:S00]  /*02d0*/  NOP ;  /* 0x0000000000007918 */ /* 0x000fc00000000000 */
[----:B------:R-:W-:-:S00]  /*02e0*/  NOP ;  /* 0x0000000000007918 */ /* 0x000fc00000000000 */
[----:B------:R-:W-:-:S00]  /*02f0*/  NOP ;  /* 0x0000000000007918 */ /* 0x000fc00000000000 */
.L_x_4:


//--------------------- .nv.global.init           --------------------------
	.section	.nv.global.init,"aw",@progbits
.nv.global.init:
	.type		$str,@object
	.size		$str,(.L_0 - $str)
$str:
        /*0000*/ 	.byte	0x54, 0x68, 0x72, 0x65, 0x61, 0x64, 0x20, 0x77, 0x69, 0x74, 0x68, 0x20, 0x69, 0x6e, 0x64, 0x65
        /*0010*/ 	.byte	0x78, 0x3d, 0x25, 0x69, 0x20, 0x69, 0x6e, 0x73, 0x69, 0x64, 0x65, 0x20, 0x63, 0x72, 0x69, 0x74
        /*0020*/ 	.byte	0x69, 0x63, 0x61, 0x6c, 0x20, 0x73, 0x65, 0x63, 0x74, 0x69, 0x6f, 0x6e, 0x20, 0x6e, 0x6f, 0x77
        /*0030*/ 	.byte	0x2e, 0x2e, 0x2e, 0x0a, 0x00
.L_0:


//--------------------- .nv.shared.reserved.0     --------------------------
	.section	.nv.shared.reserved.0,"aw",@nobits
	.weak		__nv_reservedSMEM_offset_0_alias
	.size		__nv_reservedSMEM_offset_0_alias, 0, 64
	.other		__nv_reservedSMEM_offset_0_alias,@"STO_CUDA_RESERVED_SHARED STV_DEFAULT"
__nv_reservedSMEM_offset_0_alias:
	.zero		0
	.zero		64


//--------------------- .nv.constant0._Z9theKernel4Lock --------------------------
	.section	.nv.constant0._Z9theKernel4Lock,"a",@progbits
	.sectionflags	@""
	.align	4
.nv.constant0._Z9theKernel4Lock:
	.zero		904


//--------------------- SYMBOLS --------------------------

	.type		.nv.reservedSmem.offset0,@object
	.size		.nv.reservedSmem.offset0,0x4
	.type		vprintf,@function
